	.headerflags	@"EF_CUDA_TEXMODE_UNIFIED EF_CUDA_64BIT_ADDRESS EF_CUDA_ACCELERATORS EF_CUDA_SM90 EF_CUDA_VIRTUAL_SM(EF_CUDA_SM90)"
	.elftype	@"ET_EXEC"


//--------------------- .nv.info                  --------------------------
	.section	.nv.info,"",@"SHT_CUDA_INFO"
	.align	4


	//----- nvinfo : EIATTR_REGCOUNT
	.align		4
        /*0000*/ 	.byte	0x04, 0x2f
        /*0002*/ 	.short	(.L_1 - .L_0)
	.align		4
.L_0:
        /*0004*/ 	.word	index@(triton_poi_fused_add_clamp_2)
        /*0008*/ 	.word	0x00000008


	//----- nvinfo : EIATTR_MIN_STACK_SIZE
	.align		4
.L_1:
        /*000c*/ 	.byte	0x04, 0x12
        /*000e*/ 	.short	(.L_3 - .L_2)
	.align		4
.L_2:
        /*0010*/ 	.word	index@(triton_poi_fused_add_clamp_2)
        /*0014*/ 	.word	0x00000000


	//----- nvinfo : EIATTR_FRAME_SIZE
	.align		4
.L_3:
        /*0018*/ 	.byte	0x04, 0x11
        /*001a*/ 	.short	(.L_5 - .L_4)
	.align		4
.L_4:
        /*001c*/ 	.word	index@(triton_poi_fused_add_clamp_2)
        /*0020*/ 	.word	0x00000000


	//----- nvinfo : EIATTR_MIN_STACK_SIZE
	.align		4
.L_5:
        /*0024*/ 	.byte	0x04, 0x12
        /*0026*/ 	.short	(.L_7 - .L_6)
	.align		4
.L_6:
        /*0028*/ 	.word	index@(triton_poi_fused_add_clamp_2)
        /*002c*/ 	.word	0x00000000
.L_7:


//--------------------- .nv.info.triton_poi_fused_add_clamp_2 --------------------------
	.section	.nv.info.triton_poi_fused_add_clamp_2,"",@"SHT_CUDA_INFO"
	.sectionflags	@""
	.align	4


	//----- nvinfo : EIATTR_CUDA_API_VERSION
	.align		4
        /*0000*/ 	.byte	0x04, 0x37
        /*0002*/ 	.short	(.L_9 - .L_8)
.L_8:
        /*0004*/ 	.word	0x0000007c


	//----- nvinfo : EIATTR_KPARAM_INFO
	.align		4
.L_9:
        /*0008*/ 	.byte	0x04, 0x17
        /*000a*/ 	.short	(.L_11 - .L_10)
.L_10:
        /*000c*/ 	.word	0x00000000
        /*0010*/ 	.short	0x0001
        /*0012*/ 	.short	0x0008
        /*0014*/ 	.byte	0x00, 0xf0, 0x11, 0x00


	//----- nvinfo : EIATTR_KPARAM_INFO
	.align		4
.L_11:
        /*0018*/ 	.byte	0x04, 0x17
        /*001a*/ 	.short	(.L_13 - .L_12)
.L_12:
        /*001c*/ 	.word	0x00000000
        /*0020*/ 	.short	0x0000
        /*0022*/ 	.short	0x0000
        /*0024*/ 	.byte	0x00, 0xf4, 0x21, 0x00


	//----- nvinfo : EIATTR_SPARSE_MMA_MASK
	.align		4
.L_13:
        /*0028*/ 	.byte	0x03, 0x50
        /*002a*/ 	.short	0x0000


	//----- nvinfo : EIATTR_MAXREG_COUNT
	.align		4
        /*002c*/ 	.byte	0x03, 0x1b
        /*002e*/ 	.short	0x00ff


	//----- nvinfo : EIATTR_EXIT_INSTR_OFFSETS
	.align		4
        /*0030*/ 	.byte	0x04, 0x1c
        /*0032*/ 	.short	(.L_15 - .L_14)


	//   ....[0]....
.L_14:
        /*0034*/ 	.word	0x00000120


	//   ....[1]....
        /*0038*/ 	.word	0x00000150


	//----- nvinfo : EIATTR_REQNTID
	.align		4
.L_15:
        /*003c*/ 	.byte	0x04, 0x10
        /*003e*/ 	.short	(.L_17 - .L_16)
.L_16:
        /*0040*/ 	.word	0x00000020
        /*0044*/ 	.word	0x00000001
        /*0048*/ 	.word	0x00000001


	//----- nvinfo : EIATTR_CBANK_PARAM_SIZE
	.align		4
.L_17:
        /*004c*/ 	.byte	0x03, 0x19
        /*004e*/ 	.short	0x000c


	//----- nvinfo : EIATTR_PARAM_CBANK
	.align		4
        /*0050*/ 	.byte	0x04, 0x0a
        /*0052*/ 	.short	(.L_19 - .L_18)
	.align		4
.L_18:
        /*0054*/ 	.word	index@(.nv.constant0.triton_poi_fused_add_clamp_2)
        /*0058*/ 	.short	0x0210
        /*005a*/ 	.short	0x000c


	//----- nvinfo : EIATTR_SW_WAR
	.align		4
.L_19:
        /*005c*/ 	.byte	0x04, 0x36
        /*005e*/ 	.short	(.L_21 - .L_20)
.L_20:
        /*0060*/ 	.word	0x00000008
.L_21:


//--------------------- .nv.callgraph             --------------------------
	.section	.nv.callgraph,"",@"SHT_CUDA_CALLGRAPH"
	.align	4
	.sectionentsize	8
	.align		4
        /*0000*/ 	.word	0x00000000
	.align		4
        /*0004*/ 	.word	0xffffffff
	.align		4
        /*0008*/ 	.word	0x00000000
	.align		4
        /*000c*/ 	.word	0xfffffffe
	.align		4
        /*0010*/ 	.word	0x00000000
	.align		4
        /*0014*/ 	.word	0xfffffffd
	.align		4
        /*0018*/ 	.word	0x00000000
	.align		4
        /*001c*/ 	.word	0xfffffffc


//--------------------- .text.triton_poi_fused_add_clamp_2 --------------------------
	.section	.text.triton_poi_fused_add_clamp_2,"ax",@progbits
	.align	128
        .global         triton_poi_fused_add_clamp_2
        .type           triton_poi_fused_add_clamp_2,@function
        .size           triton_poi_fused_add_clamp_2,(.L_x_1 - triton_poi_fused_add_clamp_2)
        .other          triton_poi_fused_add_clamp_2,@"STO_CUDA_ENTRY STV_DEFAULT"
triton_poi_fused_add_clamp_2:
.text.triton_poi_fused_add_clamp_2:
[----:B------:R-:W0:Y:S02]  /*0000*/  LDC R1, c[0x0][0x28] ;  /* 0x00000a00ff017b82 */ /* 0x000e240000000800 */
[----:B------:R-:W1:Y:S01]  /*0010*/  S2R R2, SR_TID.X ;  /* 0x0000000000027919 */ /* 0x000e620000002100 */
[----:B------:R-:W-:Y:S01]  /*0020*/  IMAD.MOV.U32 R5, RZ, RZ, 0x3e800000 ;  /* 0x3e800000ff057424 */ /* 0x000fe200078e00ff */
[----:B------:R-:W2:Y:S01]  /*0030*/  S2R R3, SR_CTAID.X ;  /* 0x0000000000037919 */ /* 0x000ea20000002500 */
[C---:B-1----:R-:W-:Y:S02]  /*0040*/  LOP3.LUT R0, R2.reuse, 0x3, RZ, 0xc0, !PT ;  /* 0x0000000302007812 */ /* 0x042fe400078ec0ff */
[----:B------:R-:W-:-:S03]  /*0050*/  LOP3.LUT P0, RZ, R2, 0x1c, RZ, 0xc0, !PT ;  /* 0x0000001c02ff7812 */ /* 0x000fc6000780c0ff */
[----:B--2---:R-:W-:-:S05]  /*0060*/  IMAD R3, R3, 0x4, R0 ;  /* 0x0000000403037824 */ /* 0x004fca00078e0200 */
[----:B------:R-:W-:Y:S02]  /*0070*/  I2FP.F32.S32 R0, R3 ;  /* 0x0000000300007245 */ /* 0x000fe40000201400 */
[----:B------:R-:W-:-:S03]  /*0080*/  ISETP.LT.AND P0, PT, R3, 0x4, !P0 ;  /* 0x000000040300780c */ /* 0x000fc60004701270 */
[----:B------:R-:W-:-:S04]  /*0090*/  FADD R0, R0, 0.5 ;  /* 0x3f00000000007421 */ /* 0x000fc80000000000 */
[----:B------:R-:W-:Y:S02]  /*00a0*/  FFMA R0, R0, R5, -0.5 ;  /* 0xbf00000000007423 */ /* 0x000fe40000000005 */
[----:B------:R-:W1:Y:S03]  /*00b0*/  LDC.64 R4, c[0x0][0x210] ;  /* 0x00008400ff047b82 */ /* 0x000e660000000a00 */
[----:B------:R-:W-:-:S06]  /*00c0*/  FMNMX R0, RZ, R0, !PT ;  /* 0x00000000ff007209 */ /* 0x000fcc0007800000 */
[----:B------:R-:W2:Y:S02]  /*00d0*/  F2I.TRUNC.NTZ R0, R0 ;  /* 0x0000000000007305 */ /* 0x000ea4000020f100 */
[----:B--2---:R-:W-:Y:S01]  /*00e0*/  VIMNMX R2, R0, -0x1, PT ;  /* 0xffffffff00027848 */ /* 0x004fe20003fe0100 */
[----:B-1----:R-:W-:-:S04]  /*00f0*/  IMAD.WIDE R4, R3, 0x8, R4 ;  /* 0x0000000803047825 */ /* 0x002fc800078e0204 */
[----:B------:R-:W-:-:S05]  /*0100*/  VIADD R2, R2, 0x1 ;  /* 0x0000000102027836 */ /* 0x000fca0000000000 */
[----:B------:R-:W-:Y:S01]  /*0110*/  SHF.R.S32.HI R3, RZ, 0x1f, R2 ;  /* 0x0000001fff037819 */ /* 0x000fe20000011402 */
[----:B------:R-:W-:Y:S06]  /*0120*/  @!P0 EXIT ;  /* 0x000000000000894d */ /* 0x000fec0003800000 */
[----:B------:R-:W-:Y:S02]  /*0130*/  ULDC.64 UR4, c[0x0][0x208] ;  /* 0x0000820000047ab9 */ /* 0x000fe40000000a00 */
[----:B------:R-:W-:Y:S01]  /*0140*/  STG.E.64 desc[UR4][R4.64], R2 ;  /* 0x0000000204007986 */ /* 0x000fe2000c101b04 */
[----:B------:R-:W-:Y:S05]  /*0150*/  EXIT ;  /* 0x000000000000794d */ /* 0x000fea0003800000 */
.L_x_0:
[----:B------:R-:W-:-:S00]  /*0160*/  BRA `(.L_x_0) ;  /* 0xfffffffc00fc7947 */ /* 0x000fc0000383ffff */
[----:B------:R-:W-:-:S00]  /*0170*/  NOP ;  /* 0x0000000000007918 */ /* 0x000fc00000000000 */
        /* <DEDUP_REMOVED lines=8> */
.L_x_1:


//--------------------- .nv.constant0.triton_poi_fused_add_clamp_2 --------------------------
	.section	.nv.constant0.triton_poi_fused_add_clamp_2,"a",@progbits
	.sectionflags	@""
	.align	4
.nv.constant0.triton_poi_fused_add_clamp_2:
	.zero		540
